	.headerflags	@"EF_CUDA_TEXMODE_UNIFIED EF_CUDA_64BIT_ADDRESS EF_CUDA_ACCELERATORS EF_CUDA_SM90 EF_CUDA_VIRTUAL_SM(EF_CUDA_SM90)"
	.elftype	@"ET_EXEC"


//--------------------- .nv.info                  --------------------------
	.section	.nv.info,"",@"SHT_CUDA_INFO"
	.align	4


	//----- nvinfo : EIATTR_REGCOUNT
	.align		4
        /*0000*/ 	.byte	0x04, 0x2f
        /*0002*/ 	.short	(.L_3 - .L_2)
	.align		4
.L_2:
        /*0004*/ 	.word	index@(triton_poi_fused__native_batch_norm_legit_no_training_leaky_relu_2)
        /*0008*/ 	.word	0x00000020


	//----- nvinfo : EIATTR_MIN_STACK_SIZE
	.align		4
.L_3:
        /*000c*/ 	.byte	0x04, 0x12
        /*000e*/ 	.short	(.L_5 - .L_4)
	.align		4
.L_4:
        /*0010*/ 	.word	index@(triton_poi_fused__native_batch_norm_legit_no_training_leaky_relu_2)
        /*0014*/ 	.word	0x00000000


	//----- nvinfo : EIATTR_FRAME_SIZE
	.align		4
.L_5:
        /*0018*/ 	.byte	0x04, 0x11
        /*001a*/ 	.short	(.L_7 - .L_6)
	.align		4
.L_6:
        /*001c*/ 	.word	index@(triton_poi_fused__native_batch_norm_legit_no_training_leaky_relu_2)
        /*0020*/ 	.word	0x00000000


	//----- nvinfo : EIATTR_MIN_STACK_SIZE
	.align		4
.L_7:
        /*0024*/ 	.byte	0x04, 0x12
        /*0026*/ 	.short	(.L_9 - .L_8)
	.align		4
.L_8:
        /*0028*/ 	.word	index@(triton_poi_fused__native_batch_norm_legit_no_training_leaky_relu_2)
        /*002c*/ 	.word	0x00000000
.L_9:


//--------------------- .nv.info.triton_poi_fused__native_batch_norm_legit_no_training_leaky_relu_2 --------------------------
	.section	.nv.info.triton_poi_fused__native_batch_norm_legit_no_training_leaky_relu_2,"",@"SHT_CUDA_INFO"
	.sectionflags	@""
	.align	4


	//----- nvinfo : EIATTR_CUDA_API_VERSION
	.align		4
        /*0000*/ 	.byte	0x04, 0x37
        /*0002*/ 	.short	(.L_11 - .L_10)
.L_10:
        /*0004*/ 	.word	0x0000007c


	//----- nvinfo : EIATTR_KPARAM_INFO
	.align		4
.L_11:
        /*0008*/ 	.byte	0x04, 0x17
        /*000a*/ 	.short	(.L_13 - .L_12)
.L_12:
        /*000c*/ 	.word	0x00000000
        /*0010*/ 	.short	0x0006
        /*0012*/ 	.short	0x0030
        /*0014*/ 	.byte	0x00, 0xf0, 0x11, 0x00


	//----- nvinfo : EIATTR_KPARAM_INFO
	.align		4
.L_13:
        /*0018*/ 	.byte	0x04, 0x17
        /*001a*/ 	.short	(.L_15 - .L_14)
.L_14:
        /*001c*/ 	.word	0x00000000
        /*0020*/ 	.short	0x0005
        /*0022*/ 	.short	0x0028
        /*0024*/ 	.byte	0x00, 0xf4, 0x21, 0x00


	//----- nvinfo : EIATTR_KPARAM_INFO
	.align		4
.L_15:
        /*0028*/ 	.byte	0x04, 0x17
        /*002a*/ 	.short	(.L_17 - .L_16)
.L_16:
        /*002c*/ 	.word	0x00000000
        /*0030*/ 	.short	0x0004
        /*0032*/ 	.short	0x0020
        /*0034*/ 	.byte	0x00, 0xf4, 0x21, 0x00


	//----- nvinfo : EIATTR_KPARAM_INFO
	.align		4
.L_17:
        /*0038*/ 	.byte	0x04, 0x17
        /*003a*/ 	.short	(.L_19 - .L_18)
.L_18:
        /*003c*/ 	.word	0x00000000
        /*0040*/ 	.short	0x0003
        /*0042*/ 	.short	0x0018
        /*0044*/ 	.byte	0x00, 0xf4, 0x21, 0x00


	//----- nvinfo : EIATTR_KPARAM_INFO
	.align		4
.L_19:
        /*0048*/ 	.byte	0x04, 0x17
        /*004a*/ 	.short	(.L_21 - .L_20)
.L_20:
        /*004c*/ 	.word	0x00000000
        /*0050*/ 	.short	0x0002
        /*0052*/ 	.short	0x0010
        /*0054*/ 	.byte	0x00, 0xf4, 0x21, 0x00


	//----- nvinfo : EIATTR_KPARAM_INFO
	.align		4
.L_21:
        /*0058*/ 	.byte	0x04, 0x17
        /*005a*/ 	.short	(.L_23 - .L_22)
.L_22:
        /*005c*/ 	.word	0x00000000
        /*0060*/ 	.short	0x0001
        /*0062*/ 	.short	0x0008
        /*0064*/ 	.byte	0x00, 0xf4, 0x21, 0x00


	//----- nvinfo : EIATTR_KPARAM_INFO
	.align		4
.L_23:
        /*0068*/ 	.byte	0x04, 0x17
        /*006a*/ 	.short	(.L_25 - .L_24)
.L_24:
        /*006c*/ 	.word	0x00000000
        /*0070*/ 	.short	0x0000
        /*0072*/ 	.short	0x0000
        /*0074*/ 	.byte	0x00, 0xf4, 0x21, 0x00


	//----- nvinfo : EIATTR_SPARSE_MMA_MASK
	.align		4
.L_25:
        /*0078*/ 	.byte	0x03, 0x50
        /*007a*/ 	.short	0x0000


	//----- nvinfo : EIATTR_MAXREG_COUNT
	.align		4
        /*007c*/ 	.byte	0x03, 0x1b
        /*007e*/ 	.short	0x00ff


	//----- nvinfo : EIATTR_EXIT_INSTR_OFFSETS
	.align		4
        /*0080*/ 	.byte	0x04, 0x1c
        /*0082*/ 	.short	(.L_27 - .L_26)


	//   ....[0]....
.L_26:
        /*0084*/ 	.word	0x000006c0


	//----- nvinfo : EIATTR_REQNTID
	.align		4
.L_27:
        /*0088*/ 	.byte	0x04, 0x10
        /*008a*/ 	.short	(.L_29 - .L_28)
.L_28:
        /*008c*/ 	.word	0x00000080
        /*0090*/ 	.word	0x00000001
        /*0094*/ 	.word	0x00000001


	//----- nvinfo : EIATTR_CBANK_PARAM_SIZE
	.align		4
.L_29:
        /*0098*/ 	.byte	0x03, 0x19
        /*009a*/ 	.short	0x0034


	//----- nvinfo : EIATTR_PARAM_CBANK
	.align		4
        /*009c*/ 	.byte	0x04, 0x0a
        /*009e*/ 	.short	(.L_31 - .L_30)
	.align		4
.L_30:
        /*00a0*/ 	.word	index@(.nv.constant0.triton_poi_fused__native_batch_norm_legit_no_training_leaky_relu_2)
        /*00a4*/ 	.short	0x0210
        /*00a6*/ 	.short	0x0034


	//----- nvinfo : EIATTR_SW_WAR
	.align		4
.L_31:
        /*00a8*/ 	.byte	0x04, 0x36
        /*00aa*/ 	.short	(.L_33 - .L_32)
.L_32:
        /*00ac*/ 	.word	0x00000008
.L_33:


//--------------------- .nv.callgraph             --------------------------
	.section	.nv.callgraph,"",@"SHT_CUDA_CALLGRAPH"
	.align	4
	.sectionentsize	8
	.align		4
        /*0000*/ 	.word	0x00000000
	.align		4
        /*0004*/ 	.word	0xffffffff
	.align		4
        /*0008*/ 	.word	0x00000000
	.align		4
        /*000c*/ 	.word	0xfffffffe
	.align		4
        /*0010*/ 	.word	0x00000000
	.align		4
        /*0014*/ 	.word	0xfffffffd
	.align		4
        /*0018*/ 	.word	0x00000000
	.align		4
        /*001c*/ 	.word	0xfffffffc


//--------------------- .nv.constant4             --------------------------
	.section	.nv.constant4,"a",@progbits
	.align	8
	.align		8
.nv.constant4:
        /*0000*/ 	.dword	_$_str
	.align		8
        /*0008*/ 	.dword	_$_str_$_2


//--------------------- .text.triton_poi_fused__native_batch_norm_legit_no_training_leaky_relu_2 --------------------------
	.section	.text.triton_poi_fused__native_batch_norm_legit_no_training_leaky_relu_2,"ax",@progbits
	.align	128
        .global         triton_poi_fused__native_batch_norm_legit_no_training_leaky_relu_2
        .type           triton_poi_fused__native_batch_norm_legit_no_training_leaky_relu_2,@function
        .size           triton_poi_fused__native_batch_norm_legit_no_training_leaky_relu_2,(.L_x_1 - triton_poi_fused__native_batch_norm_legit_no_training_leaky_relu_2)
        .other          triton_poi_fused__native_batch_norm_legit_no_training_leaky_relu_2,@"STO_CUDA_ENTRY STV_DEFAULT"
triton_poi_fused__native_batch_norm_legit_no_training_leaky_relu_2:
.text.triton_poi_fused__native_batch_norm_legit_no_training_leaky_relu_2:
[----:B------:R-:W-:Y:S01]  /*0000*/  LDC R1, c[0x0][0x28] ;  /* 0x00000a00ff017b82 */ /* 0x000fe20000000800 */
[----:B------:R-:W1:Y:S01]  /*0010*/  S2R R0, SR_TID.X ;  /* 0x0000000000007919 */ /* 0x000e620000002100 */
[----:B------:R-:W-:-:S06]  /*0020*/  ULDC.64 UR4, c[0x0][0x208] ;  /* 0x0000820000047ab9 */ /* 0x000fcc0000000a00 */
[----:B------:R-:W2:Y:S01]  /*0030*/  LDC.64 R28, c[0x0][0x220] ;  /* 0x00008800ff1c7b82 */ /* 0x000ea20000000a00 */
[----:B------:R-:W3:Y:S07]  /*0040*/  S2R R3, SR_CTAID.X ;  /* 0x0000000000037919 */ /* 0x000eee0000002500 */
[----:B------:R-:W4:Y:S08]  /*0050*/  LDC.64 R24, c[0x0][0x218] ;  /* 0x00008600ff187b82 */ /* 0x000f300000000a00 */
[----:B------:R-:W5:Y:S01]  /*0060*/  LDC.64 R12, c[0x0][0x238] ;  /* 0x00008e00ff0c7b82 */ /* 0x000f620000000a00 */
[----:B-1----:R-:W-:-:S02]  /*0070*/  SHF.L.U32 R0, R0, 0x2, RZ ;  /* 0x0000000200007819 */ /* 0x002fc400000006ff */
[----:B---3--:R-:W-:Y:S02]  /*0080*/  SHF.R.S32.HI R5, RZ, 0x15, R3 ;  /* 0x00000015ff057819 */ /* 0x008fe40000011403 */
[----:B------:R-:W-:Y:S02]  /*0090*/  LOP3.LUT R0, R0, 0x1fc, RZ, 0xc0, !PT ;  /* 0x000001fc00007812 */ /* 0x000fe400078ec0ff */
[----:B------:R-:W-:Y:S02]  /*00a0*/  SGXT R5, R5, 0x1 ;  /* 0x000000010505781a */ /* 0x000fe40000000200 */
[----:B------:R-:W-:Y:S02]  /*00b0*/  LEA R0, R3, R0, 0xa ;  /* 0x0000000003007211 */ /* 0x000fe400078e50ff */
[----:B------:R-:W1:Y:S02]  /*00c0*/  LDC.64 R2, c[0x0][0x228] ;  /* 0x00008a00ff027b82 */ /* 0x000e640000000a00 */
[----:B------:R-:W-:-:S04]  /*00d0*/  LEA.HI R5, R5, R0, RZ, 0xa ;  /* 0x0000000005057211 */ /* 0x000fc800078f50ff */
[----:B------:R-:W-:Y:S02]  /*00e0*/  SHF.R.S32.HI R15, RZ, 0xa, R5 ;  /* 0x0000000aff0f7819 */ /* 0x000fe40000011405 */
[----:B------:R-:W-:Y:S02]  /*00f0*/  IADD3 R5, R5, 0x200, RZ ;  /* 0x0000020005057810 */ /* 0x000fe40007ffe0ff */
[----:B------:R-:W-:Y:S02]  /*0100*/  LEA.HI R4, R15, R15, RZ, 0x7 ;  /* 0x0000000f0f047211 */ /* 0x000fe400078f38ff */
[----:B------:R-:W-:Y:S02]  /*0110*/  SHF.R.S32.HI R5, RZ, 0xa, R5 ;  /* 0x0000000aff057819 */ /* 0x000fe40000011405 */
[----:B------:R-:W-:Y:S02]  /*0120*/  LOP3.LUT R4, R4, 0xffffff80, RZ, 0xc0, !PT ;  /* 0xffffff8004047812 */ /* 0x000fe400078ec0ff */
[----:B------:R-:W-:-:S02]  /*0130*/  LEA.HI R6, R5, R5, RZ, 0x7 ;  /* 0x0000000505067211 */ /* 0x000fc400078f38ff */
[----:B------:R-:W-:Y:S02]  /*0140*/  IADD3 R15, R15, -R4, RZ ;  /* 0x800000040f0f7210 */ /* 0x000fe40007ffe0ff */
[----:B------:R-:W-:-:S04]  /*0150*/  LOP3.LUT R6, R6, 0xffffff80, RZ, 0xc0, !PT ;  /* 0xffffff8006067812 */ /* 0x000fc800078ec0ff */
[----:B------:R-:W-:Y:S01]  /*0160*/  IADD3 R23, R5, -R6, RZ ;  /* 0x8000000605177210 */ /* 0x000fe20007ffe0ff */
[----:B-1----:R-:W-:-:S04]  /*0170*/  IMAD.WIDE R8, R15, 0x4, R2 ;  /* 0x000000040f087825 */ /* 0x002fc800078e0202 */
[----:B------:R-:W-:Y:S01]  /*0180*/  IMAD.WIDE R10, R23, 0x4, R2 ;  /* 0x00000004170a7825 */ /* 0x000fe200078e0202 */
[----:B------:R-:W3:Y:S01]  /*0190*/  LDG.E.EL R19, desc[UR4][R8.64] ;  /* 0x0000000408137981 */ /* 0x000ee2000c2e1900 */
[----:B------:R-:W1:Y:S03]  /*01a0*/  LDC.64 R2, c[0x0][0x230] ;  /* 0x00008c00ff027b82 */ /* 0x000e660000000a00 */
[----:B------:R-:W3:Y:S01]  /*01b0*/  LDG.E.EL R18, desc[UR4][R10.64] ;  /* 0x000000040a127981 */ /* 0x000ee2000c2e1900 */
[----:B--2---:R-:W-:-:S04]  /*01c0*/  IMAD.WIDE R26, R15, 0x4, R28 ;  /* 0x000000040f1a7825 */ /* 0x004fc800078e021c */
[----:B----4-:R-:W-:Y:S01]  /*01d0*/  IMAD.WIDE R24, R0, 0x4, R24 ;  /* 0x0000000400187825 */ /* 0x010fe200078e0218 */
[----:B------:R-:W2:Y:S04]  /*01e0*/  LDG.E.EL R20, desc[UR4][R26.64] ;  /* 0x000000041a147981 */ /* 0x000ea8000c2e1900 */
[----:B------:R-:W2:Y:S01]  /*01f0*/  LDG.E.128 R4, desc[UR4][R24.64] ;  /* 0x0000000418047981 */ /* 0x000ea2000c1e1d00 */
[----:B------:R-:W-:-:S03]  /*0200*/  IMAD.WIDE R28, R23, 0x4, R28 ;  /* 0x00000004171c7825 */ /* 0x000fc600078e021c */
[----:B------:R-:W4:Y:S04]  /*0210*/  LDG.E.128 R8, desc[UR4][R24.64+0x800] ;  /* 0x0008000418087981 */ /* 0x000f28000c1e1d00 */
[----:B------:R-:W4:Y:S01]  /*0220*/  LDG.E.EL R21, desc[UR4][R28.64] ;  /* 0x000000041c157981 */ /* 0x000f22000c2e1900 */
[----:B01----:R-:W-:-:S04]  /*0230*/  IMAD.WIDE R16, R15, 0x4, R2 ;  /* 0x000000040f107825 */ /* 0x003fc800078e0202 */
[----:B-----5:R-:W-:Y:S02]  /*0240*/  IMAD.WIDE R14, R15, 0x4, R12 ;  /* 0x000000040f0e7825 */ /* 0x020fe400078e020c */
[----:B------:R-:W5:Y:S04]  /*0250*/  LDG.E.EL R16, desc[UR4][R16.64] ;  /* 0x0000000410107981 */ /* 0x000f68000c2e1900 */
[----:B------:R0:W5:Y:S01]  /*0260*/  LDG.E.EL R15, desc[UR4][R14.64] ;  /* 0x000000040e0f7981 */ /* 0x000162000c2e1900 */
[----:B------:R-:W-:-:S04]  /*0270*/  IMAD.WIDE R2, R23, 0x4, R2 ;  /* 0x0000000417027825 */ /* 0x000fc800078e0202 */
[----:B------:R-:W-:Y:S02]  /*0280*/  IMAD.WIDE R12, R23, 0x4, R12 ;  /* 0x00000004170c7825 */ /* 0x000fe400078e020c */
[----:B------:R1:W4:Y:S04]  /*0290*/  LDG.E.EL R2, desc[UR4][R2.64] ;  /* 0x0000000402027981 */ /* 0x000328000c2e1900 */
[----:B------:R1:W4:Y:S01]  /*02a0*/  LDG.E.EL R13, desc[UR4][R12.64] ;  /* 0x000000040c0d7981 */ /* 0x000322000c2e1900 */
[----:B0-----:R-:W-:Y:S01]  /*02b0*/  HFMA2.MMA R14, -RZ, RZ, 1.625, 0 ;  /* 0x3e800000ff0e7435 */ /* 0x001fe200000001ff */
[----:B---3--:R-:W-:Y:S01]  /*02c0*/  FADD R19, R19, 9.9999997473787516356e-06 ;  /* 0x3727c5ac13137421 */ /* 0x008fe20000000000 */
[----:B------:R-:W-:-:S03]  /*02d0*/  FADD R18, R18, 9.9999997473787516356e-06 ;  /* 0x3727c5ac12127421 */ /* 0x000fc60000000000 */
[----:B------:R-:W0:Y:S08]  /*02e0*/  MUFU.SQRT R22, R19 ;  /* 0x0000001300167308 */ /* 0x000e300000002000 */
[----:B------:R-:W3:Y:S01]  /*02f0*/  MUFU.SQRT R23, R18 ;  /* 0x0000001200177308 */ /* 0x000ee20000002000 */
[C---:B0-----:R-:W-:Y:S02]  /*0300*/  FSETP.GT.AND P0, PT, R22.reuse, 8.50705917302346158658e+37, PT ;  /* 0x7e8000001600780b */ /* 0x041fe40003f04000 */
[----:B------:R-:W-:-:S02]  /*0310*/  FSETP.GEU.AND P2, PT, R22, 1.175494350822287508e-38, PT ;  /* 0x008000001600780b */ /* 0x000fc40003f4e000 */
[C---:B---3--:R-:W-:Y:S02]  /*0320*/  FSETP.GT.AND P1, PT, R23.reuse, 8.50705917302346158658e+37, PT ;  /* 0x7e8000001700780b */ /* 0x048fe40003f24000 */
[----:B------:R-:W-:-:S07]  /*0330*/  FSETP.GEU.AND P3, PT, R23, 1.175494350822287508e-38, PT ;  /* 0x008000001700780b */ /* 0x000fce0003f6e000 */
[----:B------:R-:W-:-:S04]  /*0340*/  @P0 FMUL R22, R22, 0.25 ;  /* 0x3e80000016160820 */ /* 0x000fc80000400000 */
[----:B------:R-:W-:Y:S01]  /*0350*/  @!P2 FMUL R22, R22, 16777216 ;  /* 0x4b8000001616a820 */ /* 0x000fe20000400000 */
[----:B------:R-:W-:-:S04]  /*0360*/  @P1 FMUL R23, R23, 0.25 ;  /* 0x3e80000017171820 */ /* 0x000fc80000400000 */
[----:B------:R-:W-:Y:S01]  /*0370*/  @!P3 FMUL R23, R23, 16777216 ;  /* 0x4b8000001717b820 */ /* 0x000fe20000400000 */
[----:B------:R-:W0:Y:S01]  /*0380*/  MUFU.RCP R22, R22 ;  /* 0x0000001600167308 */ /* 0x000e220000001000 */
[----:B-1----:R-:W-:-:S07]  /*0390*/  FSEL R3, R14, 1, P0 ;  /* 0x3f8000000e037808 */ /* 0x002fce0000000000 */
[----:B------:R-:W1:Y:S01]  /*03a0*/  MUFU.RCP R23, R23 ;  /* 0x0000001700177308 */ /* 0x000e620000001000 */
[----:B------:R-:W-:Y:S01]  /*03b0*/  FSEL R14, R14, 1, P1 ;  /* 0x3f8000000e0e7808 */ /* 0x000fe20000800000 */
[----:B------:R-:W-:Y:S01]  /*03c0*/  @!P2 FMUL R3, R3, 16777216 ;  /* 0x4b8000000303a820 */ /* 0x000fe20000400000 */
[----:B--2---:R-:W-:-:S03]  /*03d0*/  FADD R19, R7, -R20 ;  /* 0x8000001407137221 */ /* 0x004fc60000000000 */
[----:B------:R-:W-:Y:S01]  /*03e0*/  @!P3 FMUL R14, R14, 16777216 ;  /* 0x4b8000000e0eb820 */ /* 0x000fe20000400000 */
[----:B0-----:R-:W-:Y:S01]  /*03f0*/  FMUL R12, R22, R3 ;  /* 0x00000003160c7220 */ /* 0x001fe20000400000 */
[--C-:B------:R-:W-:Y:S01]  /*0400*/  FADD R7, R5, -R20.reuse ;  /* 0x8000001405077221 */ /* 0x100fe20000000000 */
[--C-:B------:R-:W-:Y:S01]  /*0410*/  FADD R17, R6, -R20.reuse ;  /* 0x8000001406117221 */ /* 0x100fe20000000000 */
[----:B------:R-:W-:Y:S01]  /*0420*/  FADD R5, R4, -R20 ;  /* 0x8000001404057221 */ /* 0x000fe20000000000 */
[----:B-1----:R-:W-:Y:S01]  /*0430*/  FMUL R3, R23, R14 ;  /* 0x0000000e17037220 */ /* 0x002fe20000400000 */
[C---:B------:R-:W-:Y:S01]  /*0440*/  FMUL R14, R12.reuse, R19 ;  /* 0x000000130c0e7220 */ /* 0x040fe20000400000 */
[C---:B------:R-:W-:Y:S01]  /*0450*/  FMUL R20, R12.reuse, R7 ;  /* 0x000000070c147220 */ /* 0x040fe20000400000 */
[C---:B------:R-:W-:Y:S01]  /*0460*/  FMUL R6, R12.reuse, R17 ;  /* 0x000000110c067220 */ /* 0x040fe20000400000 */
[----:B------:R-:W-:Y:S01]  /*0470*/  FMUL R5, R12, R5 ;  /* 0x000000050c057220 */ /* 0x000fe20000400000 */
[----:B-----5:R-:W-:Y:S01]  /*0480*/  FFMA R7, R16, R14, R15 ;  /* 0x0000000e10077223 */ /* 0x020fe2000000000f */
[--C-:B----4-:R-:W-:Y:S01]  /*0490*/  FADD R8, R8, -R21.reuse ;  /* 0x8000001508087221 */ /* 0x110fe20000000000 */
[--C-:B------:R-:W-:Y:S01]  /*04a0*/  FADD R12, R11, -R21.reuse ;  /* 0x800000150b0c7221 */ /* 0x100fe20000000000 */
[--C-:B------:R-:W-:Y:S01]  /*04b0*/  FADD R4, R9, -R21.reuse ;  /* 0x8000001509047221 */ /* 0x100fe20000000000 */
[----:B------:R-:W-:Y:S01]  /*04c0*/  FADD R10, R10, -R21 ;  /* 0x800000150a0a7221 */ /* 0x000fe20000000000 */
[----:B------:R-:W-:Y:S01]  /*04d0*/  FSETP.GT.AND P6, PT, R7, RZ, PT ;  /* 0x000000ff0700720b */ /* 0x000fe20003fc4000 */
[----:B------:R-:W0:Y:S01]  /*04e0*/  LDC.64 R18, c[0x0][0x210] ;  /* 0x00008400ff127b82 */ /* 0x000e220000000a00 */
[C---:B------:R-:W-:Y:S01]  /*04f0*/  FMUL R12, R3.reuse, R12 ;  /* 0x0000000c030c7220 */ /* 0x040fe20000400000 */
[C---:B------:R-:W-:Y:S01]  /*0500*/  FMUL R10, R3.reuse, R10 ;  /* 0x0000000a030a7220 */ /* 0x040fe20000400000 */
[C---:B------:R-:W-:Y:S01]  /*0510*/  FMUL R14, R3.reuse, R4 ;  /* 0x00000004030e7220 */ /* 0x040fe20000400000 */
[----:B------:R-:W-:Y:S01]  /*0520*/  FMUL R8, R3, R8 ;  /* 0x0000000803087220 */ /* 0x000fe20000400000 */
[C-C-:B------:R-:W-:Y:S01]  /*0530*/  FFMA R4, R16.reuse, R5, R15.reuse ;  /* 0x0000000510047223 */ /* 0x140fe2000000000f */
[C-C-:B------:R-:W-:Y:S01]  /*0540*/  FFMA R5, R16.reuse, R20, R15.reuse ;  /* 0x0000001410057223 */ /* 0x140fe2000000000f */
[----:B------:R-:W-:Y:S01]  /*0550*/  FFMA R6, R16, R6, R15 ;  /* 0x0000000610067223 */ /* 0x000fe2000000000f */
[C-C-:B------:R-:W-:Y:S01]  /*0560*/  FFMA R8, R2.reuse, R8, R13.reuse ;  /* 0x0000000802087223 */ /* 0x140fe2000000000d */
[C-C-:B------:R-:W-:Y:S01]  /*0570*/  FFMA R9, R2.reuse, R14, R13.reuse ;  /* 0x0000000e02097223 */ /* 0x140fe2000000000d */
[C-C-:B------:R-:W-:Y:S01]  /*0580*/  FFMA R11, R2.reuse, R12, R13.reuse ;  /* 0x0000000c020b7223 */ /* 0x140fe2000000000d */
[----:B------:R-:W-:Y:S01]  /*0590*/  FFMA R10, R2, R10, R13 ;  /* 0x0000000a020a7223 */ /* 0x000fe2000000000d */
[----:B------:R-:W-:Y:S01]  /*05a0*/  @!P6 FMUL R7, R7, 0.10000000149011611938 ;  /* 0x3dcccccd0707e820 */ /* 0x000fe20000400000 */
[----:B------:R-:W-:-:S02]  /*05b0*/  FSETP.GT.AND P0, PT, R6, RZ, PT ;  /* 0x000000ff0600720b */ /* 0x000fc40003f04000 */
[----:B------:R-:W-:Y:S02]  /*05c0*/  FSETP.GT.AND P1, PT, R5, RZ, PT ;  /* 0x000000ff0500720b */ /* 0x000fe40003f24000 */
[----:B------:R-:W-:Y:S02]  /*05d0*/  FSETP.GT.AND P2, PT, R4, RZ, PT ;  /* 0x000000ff0400720b */ /* 0x000fe40003f44000 */
[----:B------:R-:W-:Y:S02]  /*05e0*/  FSETP.GT.AND P3, PT, R11, RZ, PT ;  /* 0x000000ff0b00720b */ /* 0x000fe40003f64000 */
[----:B------:R-:W-:Y:S02]  /*05f0*/  FSETP.GT.AND P4, PT, R10, RZ, PT ;  /* 0x000000ff0a00720b */ /* 0x000fe40003f84000 */
[----:B------:R-:W-:Y:S02]  /*0600*/  FSETP.GT.AND P5, PT, R8, RZ, PT ;  /* 0x000000ff0800720b */ /* 0x000fe40003fa4000 */
[----:B------:R-:W-:Y:S01]  /*0610*/  FSETP.GT.AND P6, PT, R9, RZ, PT ;  /* 0x000000ff0900720b */ /* 0x000fe20003fc4000 */
[----:B0-----:R-:W-:-:S04]  /*0620*/  IMAD.WIDE R18, R0, 0x4, R18 ;  /* 0x0000000400127825 */ /* 0x001fc800078e0212 */
[----:B------:R-:W-:Y:S01]  /*0630*/  @!P0 FMUL R6, R6, 0.10000000149011611938 ;  /* 0x3dcccccd06068820 */ /* 0x000fe20000400000 */
[----:B------:R-:W-:Y:S01]  /*0640*/  @!P1 FMUL R5, R5, 0.10000000149011611938 ;  /* 0x3dcccccd05059820 */ /* 0x000fe20000400000 */
[----:B------:R-:W-:Y:S01]  /*0650*/  @!P2 FMUL R4, R4, 0.10000000149011611938 ;  /* 0x3dcccccd0404a820 */ /* 0x000fe20000400000 */
[----:B------:R-:W-:Y:S01]  /*0660*/  @!P3 FMUL R11, R11, 0.10000000149011611938 ;  /* 0x3dcccccd0b0bb820 */ /* 0x000fe20000400000 */
[----:B------:R-:W-:Y:S02]  /*0670*/  @!P4 FMUL R10, R10, 0.10000000149011611938 ;  /* 0x3dcccccd0a0ac820 */ /* 0x000fe40000400000 */
[----:B------:R-:W-:Y:S02]  /*0680*/  @!P5 FMUL R8, R8, 0.10000000149011611938 ;  /* 0x3dcccccd0808d820 */ /* 0x000fe40000400000 */
[----:B------:R-:W-:Y:S01]  /*0690*/  @!P6 FMUL R9, R9, 0.10000000149011611938 ;  /* 0x3dcccccd0909e820 */ /* 0x000fe20000400000 */
[----:B------:R-:W-:Y:S04]  /*06a0*/  STG.E.128 desc[UR4][R18.64], R4 ;  /* 0x0000000412007986 */ /* 0x000fe8000c101d04 */
[----:B------:R-:W-:Y:S01]  /*06b0*/  STG.E.128 desc[UR4][R18.64+0x800], R8 ;  /* 0x0008000812007986 */ /* 0x000fe2000c101d04 */
[----:B------:R-:W-:Y:S05]  /*06c0*/  EXIT ;  /* 0x000000000000794d */ /* 0x000fea0003800000 */
.L_x_0:
[----:B------:R-:W-:-:S00]  /*06d0*/  BRA `(.L_x_0) ;  /* 0xfffffffc00fc7947 */ /* 0x000fc0000383ffff */
[----:B------:R-:W-:-:S00]  /*06e0*/  NOP ;  /* 0x0000000000007918 */ /* 0x000fc00000000000 */
        /* <DEDUP_REMOVED lines=9> */
.L_x_1:


//--------------------- .nv.global.init           --------------------------
	.section	.nv.global.init,"aw",@progbits
.nv.global.init:
	.type		_$_str,@object
	.size		_$_str,(_$_str_$_2 - _$_str)
_$_str:
        /*0000*/ 	.byte	0x5f, 0x5f, 0x43, 0x55, 0x44, 0x41, 0x5f, 0x46, 0x54, 0x5a, 0x00
	.type		_$_str_$_2,@object
	.size		_$_str_$_2,(.L_1 - _$_str_$_2)
_$_str_$_2:
        /*000b*/ 	.byte	0x5f, 0x5f, 0x43, 0x55, 0x44, 0x41, 0x5f, 0x50, 0x52, 0x45, 0x43, 0x5f, 0x53, 0x51, 0x52, 0x54
        /*001b*/ 	.byte	0x00
.L_1:


//--------------------- .nv.constant0.triton_poi_fused__native_batch_norm_legit_no_training_leaky_relu_2 --------------------------
	.section	.nv.constant0.triton_poi_fused__native_batch_norm_legit_no_training_leaky_relu_2,"a",@progbits
	.sectionflags	@""
	.align	4
.nv.constant0.triton_poi_fused__native_batch_norm_legit_no_training_leaky_relu_2:
	.zero		580
